//
// Generated by NVIDIA NVVM Compiler
//
// Compiler Build ID: CL-36424714
// Cuda compilation tools, release 13.0, V13.0.88
// Based on NVVM 20.0.0
//

.version 9.0
.target sm_100
.address_size 64

	// .globl	_Z13helloFromCUDAi
.extern .func  (.param .b32 func_retval0) vprintf
(
	.param .b64 vprintf_param_0,
	.param .b64 vprintf_param_1
)
;
.global .align 1 .b8 $str[28] = {72, 101, 108, 108, 111, 32, 102, 114, 111, 109, 32, 67, 85, 68, 65, 32, 116, 104, 114, 101, 97, 100, 32, 37, 100, 33, 10};

.visible .entry _Z13helloFromCUDAi(
	.param .u32 _Z13helloFromCUDAi_param_0
)
{
	.local .align 8 .b8 	__local_depot0[8];
	.reg .b64 	%SP;
	.reg .b64 	%SPL;
	.reg .pred 	%p<2>;
	.reg .b32 	%r<8>;
	.reg .b64 	%rd<5>;

	mov.u64 	%SPL, __local_depot0;
	cvta.local.u64 	%SP, %SPL;
	ld.param.u32 	%r2, [_Z13helloFromCUDAi_param_0];
	mov.u32 	%r3, %ctaid.x;
	mov.u32 	%r4, %ntid.x;
	mov.u32 	%r5, %tid.x;
	mad.lo.s32 	%r1, %r3, %r4, %r5;
	setp.ge.s32 	%p1, %r1, %r2;
	@%p1 bra 	$L__BB0_2;
	add.u64 	%rd1, %SP, 0;
	add.u64 	%rd2, %SPL, 0;
	st.local.u32 	[%rd2], %r1;
	mov.u64 	%rd3, $str;
	cvta.global.u64 	%rd4, %rd3;
	{ // callseq 0, 0
	.param .b64 param0;
	st.param.b64 	[param0], %rd4;
	.param .b64 param1;
	st.param.b64 	[param1], %rd1;
	.param .b32 retval0;
	call.uni (retval0), 
	vprintf, 
	(
	param0, 
	param1
	);
	ld.param.b32 	%r6, [retval0];
	} // callseq 0
$L__BB0_2:
	ret;

}


// ===== COMPILED SASS (sm_100) =====

	.target	sm_100

	.elftype	@"ET_EXEC"


//--------------------- .note.nv.tkinfo           --------------------------
	.section	.note.nv.tkinfo,"",@"SHT_NOTE"
	.sectionflags	@"SHF_NOTE_NV_TKINFO"
	.tkinfo
        /*0018*/ 	.word	0x00000002
        /*0030*/ 	.string	""
        /*0030*/ 	.string	"ptxas"
        /*0030*/ 	.string	"Cuda compilation tools, release 13.0, V13.0.88"
        /*0030*/ 	.string	"Build cuda_13.0.r13.0/compiler.36424714_0"
        /*0030*/ 	.string	"-arch sm_100 -m 64 "



//--------------------- .note.nv.cuinfo           --------------------------
	.section	.note.nv.cuinfo,"",@"SHT_NOTE"
	.sectionflags	@"SHF_NOTE_NV_CUINFO"
        /*0018*/ 	.short	0x0002
        /*001a*/ 	.short	0x0064
        /*001c*/ 	.short	0x0082
	.zero		2


//--------------------- .nv.info                  --------------------------
	.section	.nv.info,"",@"SHT_CUDA_INFO"
	.align	4


	//----- nvinfo : EIATTR_REGCOUNT
	.align		4
        /*0000*/ 	.byte	0x04, 0x2f
        /*0002*/ 	.short	(.L_2 - .L_1)
	.align		4
.L_1:
        /*0004*/ 	.word	index@(_Z13helloFromCUDAi)
        /*0008*/ 	.word	0x00000018


	//----- nvinfo : EIATTR_FRAME_SIZE
	.align		4
.L_2:
        /*000c*/ 	.byte	0x04, 0x11
        /*000e*/ 	.short	(.L_4 - .L_3)
	.align		4
.L_3:
        /*0010*/ 	.word	index@(_Z13helloFromCUDAi)
        /*0014*/ 	.word	0x00000008


	//----- nvinfo : EIATTR_MIN_STACK_SIZE
	.align		4
.L_4:
        /*0018*/ 	.byte	0x04, 0x12
        /*001a*/ 	.short	(.L_6 - .L_5)
	.align		4
.L_5:
        /*001c*/ 	.word	index@(_Z13helloFromCUDAi)
        /*0020*/ 	.word	0x00000008
.L_6:


//--------------------- .nv.compat                --------------------------
	.section	.nv.compat,"",@"SHT_CUDA_COMPAT_INFO"
	.align	4
        /*0000*/ 	.byte	0x02, 0x09, 0x00, 0x00, 0x02, 0x02, 0x01, 0x00, 0x02, 0x05, 0x05, 0x00, 0x03, 0x07, 0x01, 0x01
        /*0010*/ 	.byte	0x02, 0x03, 0x00, 0x00, 0x02, 0x06, 0x01, 0x00, 0x04, 0x0b, 0x08, 0x00, 0x09, 0x00, 0x00, 0x00
        /*0020*/ 	.byte	0x00, 0x00, 0x00, 0x00


//--------------------- .nv.info._Z13helloFromCUDAi --------------------------
	.section	.nv.info._Z13helloFromCUDAi,"",@"SHT_CUDA_INFO"
	.sectionflags	@""
	.align	4


	//----- nvinfo : EIATTR_CUDA_API_VERSION
	.align		4
        /*0000*/ 	.byte	0x04, 0x37
        /*0002*/ 	.short	(.L_8 - .L_7)
.L_7:
        /*0004*/ 	.word	0x00000082


	//----- nvinfo : EIATTR_KPARAM_INFO
	.align		4
.L_8:
        /*0008*/ 	.byte	0x04, 0x17
        /*000a*/ 	.short	(.L_10 - .L_9)
.L_9:
        /*000c*/ 	.word	0x00000000
        /*0010*/ 	.short	0x0000
        /*0012*/ 	.short	0x0000
        /*0014*/ 	.byte	0x00, 0xf0, 0x11, 0x00


	//----- nvinfo : EIATTR_SPARSE_MMA_MASK
	.align		4
.L_10:
        /*0018*/ 	.byte	0x03, 0x50
        /*001a*/ 	.short	0x0000


	//----- nvinfo : EIATTR_MAXREG_COUNT
	.align		4
        /*001c*/ 	.byte	0x03, 0x1b
        /*001e*/ 	.short	0x00ff


	//----- nvinfo : EIATTR_EXTERNS
	.align		4
        /*0020*/ 	.byte	0x04, 0x0f
        /*0022*/ 	.short	(.L_12 - .L_11)


	//   ....[0]....
	.align		4
.L_11:
        /*0024*/ 	.word	index@(vprintf)


	//----- nvinfo : EIATTR_MERCURY_ISA_VERSION
	.align		4
.L_12:
        /*0028*/ 	.byte	0x03, 0x5f
        /*002a*/ 	.short	0x0101


	//----- nvinfo : EIATTR_VRC_CTA_INIT_COUNT
	.align		4
        /*002c*/ 	.byte	0x02, 0x4a
	.zero		1
	.zero		1


	//----- nvinfo : EIATTR_SYSCALL_OFFSETS
	.align		4
        /*0030*/ 	.byte	0x04, 0x46
        /*0032*/ 	.short	(.L_14 - .L_13)


	//   ....[0]....
.L_13:
        /*0034*/ 	.word	0x00000140


	//----- nvinfo : EIATTR_EXIT_INSTR_OFFSETS
	.align		4
.L_14:
        /*0038*/ 	.byte	0x04, 0x1c
        /*003a*/ 	.short	(.L_16 - .L_15)


	//   ....[0]....
.L_15:
        /*003c*/ 	.word	0x000000c0


	//   ....[1]....
        /*0040*/ 	.word	0x00000150


	//----- nvinfo : EIATTR_CRS_STACK_SIZE
	.align		4
.L_16:
        /*0044*/ 	.byte	0x04, 0x1e
        /*0046*/ 	.short	(.L_18 - .L_17)
.L_17:
        /*0048*/ 	.word	0x00000000


	//----- nvinfo : EIATTR_CBANK_PARAM_SIZE
	.align		4
.L_18:
        /*004c*/ 	.byte	0x03, 0x19
        /*004e*/ 	.short	0x0004


	//----- nvinfo : EIATTR_PARAM_CBANK
	.align		4
        /*0050*/ 	.byte	0x04, 0x0a
        /*0052*/ 	.short	(.L_20 - .L_19)
	.align		4
.L_19:
        /*0054*/ 	.word	index@(.nv.constant0._Z13helloFromCUDAi)
        /*0058*/ 	.short	0x0380
        /*005a*/ 	.short	0x0004


	//----- nvinfo : EIATTR_SW_WAR
	.align		4
.L_20:
        /*005c*/ 	.byte	0x04, 0x36
        /*005e*/ 	.short	(.L_22 - .L_21)
.L_21:
        /*0060*/ 	.word	0x00000008
.L_22:


//--------------------- .nv.callgraph             --------------------------
	.section	.nv.callgraph,"",@"SHT_CUDA_CALLGRAPH"
	.align	4
	.sectionentsize	8
	.align		4
        /*0000*/ 	.word	0x00000000
	.align		4
        /*0004*/ 	.word	0xffffffff
	.align		4
        /*0008*/ 	.word	index@(_Z13helloFromCUDAi)
	.align		4
        /*000c*/ 	.word	index@(vprintf)
	.align		4
        /*0010*/ 	.word	0x00000000
	.align		4
        /*0014*/ 	.word	0xfffffffe
	.align		4
        /*0018*/ 	.word	0x00000000
	.align		4
        /*001c*/ 	.word	0xfffffffd
	.align		4
        /*0020*/ 	.word	0x00000000
	.align		4
        /*0024*/ 	.word	0xfffffffc


//--------------------- .nv.constant4             --------------------------
	.section	.nv.constant4,"a",@progbits
	.align	8
	.align		8
.nv.constant4:
        /*0000*/ 	.dword	vprintf
	.align		8
        /*0008*/ 	.dword	$str


//--------------------- .text._Z13helloFromCUDAi  --------------------------
	.section	.text._Z13helloFromCUDAi,"ax",@progbits
	.align	128
        .global         _Z13helloFromCUDAi
        .type           _Z13helloFromCUDAi,@function
        .size           _Z13helloFromCUDAi,(.L_x_2 - _Z13helloFromCUDAi)
        .other          _Z13helloFromCUDAi,@"STO_CUDA_ENTRY STV_DEFAULT"
_Z13helloFromCUDAi:
.text._Z13helloFromCUDAi:
[----:B------:R-:W0:Y:S01]  /*0000*/  LDC R1, c[0x0][0x37c] ;  /* 0x0000df00ff017b82 */ /* 0x000e220000000800 */
[----:B------:R-:W1:Y:S01]  /*0010*/  S2R R3, SR_TID.X ;  /* 0x0000000000037919 */ /* 0x000e620000002100 */
[----:B------:R-:W2:Y:S06]  /*0020*/  LDCU UR5, c[0x0][0x2fc] ;  /* 0x00005f80ff0577ac */ /* 0x000eac0008000800 */
[----:B------:R-:W1:Y:S01]  /*0030*/  S2UR UR6, SR_CTAID.X ;  /* 0x00000000000679c3 */ /* 0x000e620000002500 */
[----:B0-----:R-:W-:Y:S01]  /*0040*/  VIADD R1, R1, 0xfffffff8 ;  /* 0xfffffff801017836 */ /* 0x001fe20000000000 */
[----:B------:R-:W0:Y:S01]  /*0050*/  LDCU UR7, c[0x0][0x380] ;  /* 0x00007000ff0777ac */ /* 0x000e220008000800 */
[----:B------:R-:W3:Y:S05]  /*0060*/  LDCU UR4, c[0x0][0x2f8] ;  /* 0x00005f00ff0477ac */ /* 0x000eea0008000800 */
[----:B------:R-:W1:Y:S01]  /*0070*/  LDC R0, c[0x0][0x360] ;  /* 0x0000d800ff007b82 */ /* 0x000e620000000800 */
[----:B---3--:R-:W-:-:S05]  /*0080*/  IADD3 R6, P1, PT, R1, UR4, RZ ;  /* 0x0000000401067c10 */ /* 0x008fca000ff3e0ff */
[----:B--2---:R-:W-:Y:S02]  /*0090*/  IMAD.X R7, RZ, RZ, UR5, P1 ;  /* 0x00000005ff077e24 */ /* 0x004fe400088e06ff */
[----:B-1----:R-:W-:-:S05]  /*00a0*/  IMAD R0, R0, UR6, R3 ;  /* 0x0000000600007c24 */ /* 0x002fca000f8e0203 */
[----:B0-----:R-:W-:-:S13]  /*00b0*/  ISETP.GE.AND P0, PT, R0, UR7, PT ;  /* 0x0000000700007c0c */ /* 0x001fda000bf06270 */
[----:B------:R-:W-:Y:S05]  /*00c0*/  @P0 EXIT ;  /* 0x000000000000094d */ /* 0x000fea0003800000 */
[----:B------:R-:W-:Y:S01]  /*00d0*/  MOV R2, 0x0 ;  /* 0x0000000000027802 */ /* 0x000fe20000000f00 */
[----:B------:R0:W-:Y:S01]  /*00e0*/  STL [R1], R0 ;  /* 0x0000000001007387 */ /* 0x0001e20000100800 */
[----:B------:R-:W1:Y:S04]  /*00f0*/  LDCU.64 UR4, c[0x4][0x8] ;  /* 0x01000100ff0477ac */ /* 0x000e680008000a00 */
[----:B------:R-:W2:Y:S01]  /*0100*/  LDC.64 R2, c[0x4][R2] ;  /* 0x0100000002027b82 */ /* 0x000ea20000000a00 */
[----:B-1----:R-:W-:Y:S01]  /*0110*/  MOV R4, UR4 ;  /* 0x0000000400047c02 */ /* 0x002fe20008000f00 */
[----:B0-----:R-:W-:-:S07]  /*0120*/  IMAD.U32 R5, RZ, RZ, UR5 ;  /* 0x00000005ff057e24 */ /* 0x001fce000f8e00ff */
[----:B------:R-:W-:-:S07]  /*0130*/  LEPC R20, `(.L_x_0) ;  /* 0x000000001014794e */ /* 0x000fce0000000000 */
[----:B--2---:R-:W-:Y:S05]  /*0140*/  CALL.ABS.NOINC R2 ;  /* 0x0000000002007343 */ /* 0x004fea0003c00000 */
.L_x_0:
[----:B------:R-:W-:Y:S05]  /*0150*/  EXIT ;  /* 0x000000000000794d */ /* 0x000fea0003800000 */
.L_x_1:
[----:B------:R-:W-:-:S00]  /*0160*/  BRA `(.L_x_1) ;  /* 0xfffffffc00fc7947 */ /* 0x000fc0000383ffff */
[----:B------:R-:W-:-:S00]  /*0170*/  NOP ;  /* 0x0000000000007918 */ /* 0x000fc00000000000 */
        /* <DEDUP_REMOVED lines=8> */
.L_x_2:


//--------------------- .nv.global.init           --------------------------
	.section	.nv.global.init,"aw",@progbits
.nv.global.init:
	.type		$str,@object
	.size		$str,(.L_0 - $str)
$str:
        /*0000*/ 	.byte	0x48, 0x65, 0x6c, 0x6c, 0x6f, 0x20, 0x66, 0x72, 0x6f, 0x6d, 0x20, 0x43, 0x55, 0x44, 0x41, 0x20
        /*0010*/ 	.byte	0x74, 0x68, 0x72, 0x65, 0x61, 0x64, 0x20, 0x25, 0x64, 0x21, 0x0a, 0x00
.L_0:


//--------------------- .nv.shared.reserved.0     --------------------------
	.section	.nv.shared.reserved.0,"aw",@nobits
	.weak		__nv_reservedSMEM_offset_0_alias
	.size		__nv_reservedSMEM_offset_0_alias, 0, 64
	.other		__nv_reservedSMEM_offset_0_alias,@"STO_CUDA_RESERVED_SHARED STV_DEFAULT"
__nv_reservedSMEM_offset_0_alias:
	.zero		0
	.zero		64


//--------------------- .nv.constant0._Z13helloFromCUDAi --------------------------
	.section	.nv.constant0._Z13helloFromCUDAi,"a",@progbits
	.sectionflags	@""
	.align	4
.nv.constant0._Z13helloFromCUDAi:
	.zero		900


//--------------------- SYMBOLS --------------------------

	.type		.nv.reservedSmem.offset0,@object
	.size		.nv.reservedSmem.offset0,0x4
	.type		vprintf,@function
